	.headerflags	@"EF_CUDA_TEXMODE_UNIFIED EF_CUDA_64BIT_ADDRESS EF_CUDA_ACCELERATORS EF_CUDA_SM90 EF_CUDA_VIRTUAL_SM(EF_CUDA_SM90)"
	.elftype	@"ET_EXEC"


//--------------------- .nv.info                  --------------------------
	.section	.nv.info,"",@"SHT_CUDA_INFO"
	.align	4


	//----- nvinfo : EIATTR_REGCOUNT
	.align		4
        /*0000*/ 	.byte	0x04, 0x2f
        /*0002*/ 	.short	(.L_1 - .L_0)
	.align		4
.L_0:
        /*0004*/ 	.word	index@(triton_poi_fused_avg_pool2d_58)
        /*0008*/ 	.word	0x00000017


	//----- nvinfo : EIATTR_MIN_STACK_SIZE
	.align		4
.L_1:
        /*000c*/ 	.byte	0x04, 0x12
        /*000e*/ 	.short	(.L_3 - .L_2)
	.align		4
.L_2:
        /*0010*/ 	.word	index@(triton_poi_fused_avg_pool2d_58)
        /*0014*/ 	.word	0x00000000


	//----- nvinfo : EIATTR_FRAME_SIZE
	.align		4
.L_3:
        /*0018*/ 	.byte	0x04, 0x11
        /*001a*/ 	.short	(.L_5 - .L_4)
	.align		4
.L_4:
        /*001c*/ 	.word	index@(triton_poi_fused_avg_pool2d_58)
        /*0020*/ 	.word	0x00000000


	//----- nvinfo : EIATTR_MIN_STACK_SIZE
	.align		4
.L_5:
        /*0024*/ 	.byte	0x04, 0x12
        /*0026*/ 	.short	(.L_7 - .L_6)
	.align		4
.L_6:
        /*0028*/ 	.word	index@(triton_poi_fused_avg_pool2d_58)
        /*002c*/ 	.word	0x00000000
.L_7:


//--------------------- .nv.info.triton_poi_fused_avg_pool2d_58 --------------------------
	.section	.nv.info.triton_poi_fused_avg_pool2d_58,"",@"SHT_CUDA_INFO"
	.sectionflags	@""
	.align	4


	//----- nvinfo : EIATTR_CUDA_API_VERSION
	.align		4
        /*0000*/ 	.byte	0x04, 0x37
        /*0002*/ 	.short	(.L_9 - .L_8)
.L_8:
        /*0004*/ 	.word	0x0000007c


	//----- nvinfo : EIATTR_KPARAM_INFO
	.align		4
.L_9:
        /*0008*/ 	.byte	0x04, 0x17
        /*000a*/ 	.short	(.L_11 - .L_10)
.L_10:
        /*000c*/ 	.word	0x00000000
        /*0010*/ 	.short	0x0002
        /*0012*/ 	.short	0x0010
        /*0014*/ 	.byte	0x00, 0xf0, 0x11, 0x00


	//----- nvinfo : EIATTR_KPARAM_INFO
	.align		4
.L_11:
        /*0018*/ 	.byte	0x04, 0x17
        /*001a*/ 	.short	(.L_13 - .L_12)
.L_12:
        /*001c*/ 	.word	0x00000000
        /*0020*/ 	.short	0x0001
        /*0022*/ 	.short	0x0008
        /*0024*/ 	.byte	0x00, 0xf4, 0x21, 0x00


	//----- nvinfo : EIATTR_KPARAM_INFO
	.align		4
.L_13:
        /*0028*/ 	.byte	0x04, 0x17
        /*002a*/ 	.short	(.L_15 - .L_14)
.L_14:
        /*002c*/ 	.word	0x00000000
        /*0030*/ 	.short	0x0000
        /*0032*/ 	.short	0x0000
        /*0034*/ 	.byte	0x00, 0xf4, 0x21, 0x00


	//----- nvinfo : EIATTR_SPARSE_MMA_MASK
	.align		4
.L_15:
        /*0038*/ 	.byte	0x03, 0x50
        /*003a*/ 	.short	0x0000


	//----- nvinfo : EIATTR_MAXREG_COUNT
	.align		4
        /*003c*/ 	.byte	0x03, 0x1b
        /*003e*/ 	.short	0x00ff


	//----- nvinfo : EIATTR_EXIT_INSTR_OFFSETS
	.align		4
        /*0040*/ 	.byte	0x04, 0x1c
        /*0042*/ 	.short	(.L_17 - .L_16)


	//   ....[0]....
.L_16:
        /*0044*/ 	.word	0x00000540


	//   ....[1]....
        /*0048*/ 	.word	0x00000570


	//----- nvinfo : EIATTR_REQNTID
	.align		4
.L_17:
        /*004c*/ 	.byte	0x04, 0x10
        /*004e*/ 	.short	(.L_19 - .L_18)
.L_18:
        /*0050*/ 	.word	0x00000080
        /*0054*/ 	.word	0x00000001
        /*0058*/ 	.word	0x00000001


	//----- nvinfo : EIATTR_CBANK_PARAM_SIZE
	.align		4
.L_19:
        /*005c*/ 	.byte	0x03, 0x19
        /*005e*/ 	.short	0x0014


	//----- nvinfo : EIATTR_PARAM_CBANK
	.align		4
        /*0060*/ 	.byte	0x04, 0x0a
        /*0062*/ 	.short	(.L_21 - .L_20)
	.align		4
.L_20:
        /*0064*/ 	.word	index@(.nv.constant0.triton_poi_fused_avg_pool2d_58)
        /*0068*/ 	.short	0x0210
        /*006a*/ 	.short	0x0014


	//----- nvinfo : EIATTR_SW_WAR
	.align		4
.L_21:
        /*006c*/ 	.byte	0x04, 0x36
        /*006e*/ 	.short	(.L_23 - .L_22)
.L_22:
        /*0070*/ 	.word	0x00000008
.L_23:


//--------------------- .nv.callgraph             --------------------------
	.section	.nv.callgraph,"",@"SHT_CUDA_CALLGRAPH"
	.align	4
	.sectionentsize	8
	.align		4
        /*0000*/ 	.word	0x00000000
	.align		4
        /*0004*/ 	.word	0xffffffff
	.align		4
        /*0008*/ 	.word	0x00000000
	.align		4
        /*000c*/ 	.word	0xfffffffe
	.align		4
        /*0010*/ 	.word	0x00000000
	.align		4
        /*0014*/ 	.word	0xfffffffd
	.align		4
        /*0018*/ 	.word	0x00000000
	.align		4
        /*001c*/ 	.word	0xfffffffc


//--------------------- .text.triton_poi_fused_avg_pool2d_58 --------------------------
	.section	.text.triton_poi_fused_avg_pool2d_58,"ax",@progbits
	.align	128
        .global         triton_poi_fused_avg_pool2d_58
        .type           triton_poi_fused_avg_pool2d_58,@function
        .size           triton_poi_fused_avg_pool2d_58,(.L_x_1 - triton_poi_fused_avg_pool2d_58)
        .other          triton_poi_fused_avg_pool2d_58,@"STO_CUDA_ENTRY STV_DEFAULT"
triton_poi_fused_avg_pool2d_58:
.text.triton_poi_fused_avg_pool2d_58:
[----:B------:R-:W0:Y:S02]  /*0000*/  LDC R1, c[0x0][0x28] ;  /* 0x00000a00ff017b82 */ /* 0x000e240000000800 */
[----:B------:R-:W1:Y:S01]  /*0010*/  S2R R5, SR_TID.X ;  /* 0x0000000000057919 */ /* 0x000e620000002100 */
[----:B------:R-:W-:Y:S01]  /*0020*/  IMAD.MOV.U32 R10, RZ, RZ, RZ ;  /* 0x000000ffff0a7224 */ /* 0x000fe200078e00ff */
[----:B------:R-:W-:Y:S01]  /*0030*/  ULDC.64 UR4, c[0x0][0x208] ;  /* 0x0000820000047ab9 */ /* 0x000fe20000000a00 */
[----:B------:R-:W-:Y:S01]  /*0040*/  IMAD.MOV.U32 R13, RZ, RZ, RZ ;  /* 0x000000ffff0d7224 */ /* 0x000fe200078e00ff */
[----:B------:R-:W2:Y:S01]  /*0050*/  S2R R0, SR_CTAID.X ;  /* 0x0000000000007919 */ /* 0x000ea20000002500 */
[----:B-1----:R-:W-:-:S05]  /*0060*/  LOP3.LUT R5, R5, 0x7f, RZ, 0xc0, !PT ;  /* 0x0000007f05057812 */ /* 0x002fca00078ec0ff */
[----:B--2---:R-:W-:-:S04]  /*0070*/  IMAD R5, R0, 0x80, R5 ;  /* 0x0000008000057824 */ /* 0x004fc800078e0205 */
[C---:B------:R-:W-:Y:S01]  /*0080*/  IMAD.HI R0, R5.reuse, 0x2e8ba2e9, RZ ;  /* 0x2e8ba2e905007827 */ /* 0x040fe200078e02ff */
[----:B------:R-:W-:-:S04]  /*0090*/  ISETP.GE.AND P5, PT, R5, 0xb00, PT ;  /* 0x00000b000500780c */ /* 0x000fc80003fa6270 */
[----:B------:R-:W-:-:S04]  /*00a0*/  SHF.R.U32.HI R3, RZ, 0x1f, R0 ;  /* 0x0000001fff037819 */ /* 0x000fc80000011600 */
[CC--:B------:R-:W-:Y:S02]  /*00b0*/  LEA.HI.SX32 R6, R0.reuse, R3.reuse, 0x1b ;  /* 0x0000000300067211 */ /* 0x0c0fe400078fdaff */
[----:B------:R-:W-:Y:S02]  /*00c0*/  LEA.HI.SX32 R4, R0, R3, 0x1a ;  /* 0x0000000300047211 */ /* 0x000fe400078fd2ff */
[----:B------:R-:W-:Y:S01]  /*00d0*/  LEA.HI R0, R6, R6, RZ, 0x1 ;  /* 0x0000000606007211 */ /* 0x000fe200078f08ff */
[----:B------:R-:W1:Y:S01]  /*00e0*/  LDC.64 R2, c[0x0][0x210] ;  /* 0x00008400ff027b82 */ /* 0x000e620000000a00 */
[----:B------:R-:W-:Y:S02]  /*00f0*/  LEA.HI R8, R4, R4, RZ, 0x1 ;  /* 0x0000000404087211 */ /* 0x000fe400078f08ff */
[----:B------:R-:W-:Y:S02]  /*0100*/  LOP3.LUT R7, R0, 0xfffffffe, RZ, 0xc0, !PT ;  /* 0xfffffffe00077812 */ /* 0x000fe400078ec0ff */
[----:B------:R-:W-:-:S03]  /*0110*/  LOP3.LUT R9, R8, 0xfffffffe, RZ, 0xc0, !PT ;  /* 0xfffffffe08097812 */ /* 0x000fc600078ec0ff */
[----:B------:R-:W-:Y:S02]  /*0120*/  IMAD.IADD R0, R6, 0x1, -R7 ;  /* 0x0000000106007824 */ /* 0x000fe400078e0a07 */
[----:B------:R-:W-:Y:S02]  /*0130*/  IMAD.IADD R11, R4, 0x1, -R9 ;  /* 0x00000001040b7824 */ /* 0x000fe400078e0a09 */
[C---:B------:R-:W-:Y:S01]  /*0140*/  VIADD R7, R5.reuse, 0xffffff50 ;  /* 0xffffff5005077836 */ /* 0x040fe20000000000 */
[C---:B------:R-:W-:Y:S01]  /*0150*/  ISETP.LT.AND P0, PT, R0.reuse, 0x1, !P5 ;  /* 0x000000010000780c */ /* 0x040fe20006f01270 */
[----:B------:R-:W-:Y:S01]  /*0160*/  VIADD R9, R5, 0xfffffdf0 ;  /* 0xfffffdf005097836 */ /* 0x000fe20000000000 */
[C---:B------:R-:W-:Y:S02]  /*0170*/  ISETP.GT.AND P3, PT, R0.reuse, RZ, PT ;  /* 0x000000ff0000720c */ /* 0x040fe40003f64270 */
[----:B------:R-:W-:Y:S02]  /*0180*/  ISETP.GT.AND P4, PT, R11, RZ, P0 ;  /* 0x000000ff0b00720c */ /* 0x000fe40000784270 */
[----:B------:R-:W-:-:S02]  /*0190*/  ISETP.GT.AND P2, PT, R0, -0x1, PT ;  /* 0xffffffff0000780c */ /* 0x000fc40003f44270 */
[C---:B------:R-:W-:Y:S02]  /*01a0*/  ISETP.GT.AND P1, PT, R11.reuse, RZ, P3 ;  /* 0x000000ff0b00720c */ /* 0x040fe40001f24270 */
[----:B------:R-:W-:Y:S01]  /*01b0*/  ISETP.GT.AND P2, PT, R11, RZ, P2 ;  /* 0x000000ff0b00720c */ /* 0x000fe20001744270 */
[--C-:B-1----:R-:W-:Y:S01]  /*01c0*/  IMAD.WIDE R6, R7, 0x4, R2.reuse ;  /* 0x0000000407067825 */ /* 0x102fe200078e0202 */
[C---:B------:R-:W-:Y:S02]  /*01d0*/  ISETP.LT.AND P1, PT, R5.reuse, 0xb00, P1 ;  /* 0x00000b000500780c */ /* 0x040fe40000f21270 */
[C---:B------:R-:W-:Y:S01]  /*01e0*/  ISETP.LT.AND P2, PT, R5.reuse, 0xb00, P2 ;  /* 0x00000b000500780c */ /* 0x040fe20001741270 */
[----:B------:R-:W-:Y:S02]  /*01f0*/  VIADD R15, R5, 0xfffffea0 ;  /* 0xfffffea0050f7836 */ /* 0x000fe40000000000 */
[----:B------:R-:W-:Y:S01]  /*0200*/  IMAD.WIDE R8, R9, 0x4, R2 ;  /* 0x0000000409087825 */ /* 0x000fe200078e0202 */
[----:B------:R-:W2:Y:S03]  /*0210*/  @P4 LDG.E R10, desc[UR4][R6.64] ;  /* 0x00000004060a4981 */ /* 0x000ea6000c1e1900 */
[----:B------:R-:W-:-:S02]  /*0220*/  IMAD.MOV.U32 R16, RZ, RZ, RZ ;  /* 0x000000ffff107224 */ /* 0x000fc400078e00ff */
[----:B------:R-:W-:Y:S02]  /*0230*/  IMAD.WIDE R14, R15, 0x4, R2 ;  /* 0x000000040f0e7825 */ /* 0x000fe400078e0202 */
[----:B------:R1:W3:Y:S04]  /*0240*/  @P1 LDG.E R13, desc[UR4][R8.64] ;  /* 0x00000004080d1981 */ /* 0x0002e8000c1e1900 */
[----:B------:R4:W5:Y:S01]  /*0250*/  @P2 LDG.E R16, desc[UR4][R14.64] ;  /* 0x000000040e102981 */ /* 0x000962000c1e1900 */
[C---:B------:R-:W-:Y:S01]  /*0260*/  ISETP.GT.AND P3, PT, R11.reuse, -0x1, P3 ;  /* 0xffffffff0b00780c */ /* 0x040fe20001f64270 */
[----:B------:R-:W-:Y:S01]  /*0270*/  IMAD.MOV.U32 R4, RZ, RZ, RZ ;  /* 0x000000ffff047224 */ /* 0x000fe200078e00ff */
[----:B------:R-:W-:Y:S02]  /*0280*/  LOP3.LUT R12, R11, R0, RZ, 0xfc, !PT ;  /* 0x000000000b0c7212 */ /* 0x000fe400078efcff */
[----:B------:R-:W-:-:S02]  /*0290*/  ISETP.LT.AND P3, PT, R5, 0xb00, P3 ;  /* 0x00000b000500780c */ /* 0x000fc40001f61270 */
[----:B------:R-:W-:Y:S02]  /*02a0*/  ISETP.GT.AND P6, PT, R12, -0x1, !P5 ;  /* 0xffffffff0c00780c */ /* 0x000fe40006fc4270 */
[----:B------:R-:W-:Y:S01]  /*02b0*/  ISETP.GT.AND P0, PT, R11, -0x1, P0 ;  /* 0xffffffff0b00780c */ /* 0x000fe20000704270 */
[----:B------:R-:W-:Y:S02]  /*02c0*/  IMAD.MOV.U32 R12, RZ, RZ, RZ ;  /* 0x000000ffff0c7224 */ /* 0x000fe400078e00ff */
[C---:B-1----:R-:W-:Y:S02]  /*02d0*/  VIADD R9, R5.reuse, 0xb0 ;  /* 0x000000b005097836 */ /* 0x042fe40000000000 */
[----:B----4-:R-:W-:-:S04]  /*02e0*/  IMAD.WIDE R14, R5, 0x4, R2 ;  /* 0x00000004050e7825 */ /* 0x010fc800078e0202 */
[----:B------:R1:W4:Y:S01]  /*02f0*/  @P3 LDG.E R4, desc[UR4][R6.64] ;  /* 0x0000000406043981 */ /* 0x000322000c1e1900 */
[----:B------:R-:W-:Y:S01]  /*0300*/  IMAD.WIDE R8, R9, 0x4, R2 ;  /* 0x0000000409087825 */ /* 0x000fe200078e0202 */
[----:B------:R-:W-:Y:S02]  /*0310*/  CS2R R18, SRZ ;  /* 0x0000000000127805 */ /* 0x000fe4000001ff00 */
[----:B------:R-:W4:Y:S01]  /*0320*/  @P6 LDG.E R12, desc[UR4][R14.64] ;  /* 0x000000040e0c6981 */ /* 0x000f22000c1e1900 */
[C---:B------:R-:W-:Y:S02]  /*0330*/  VIADD R17, R5.reuse, 0x210 ;  /* 0x0000021005117836 */ /* 0x040fe40000000000 */
[----:B-1----:R-:W-:-:S04]  /*0340*/  VIADD R7, R5, 0x160 ;  /* 0x0000016005077836 */ /* 0x002fc80000000000 */
[----:B------:R-:W-:Y:S01]  /*0350*/  IMAD.WIDE R6, R7, 0x4, R2 ;  /* 0x0000000407067825 */ /* 0x000fe200078e0202 */
[----:B--2---:R-:W-:Y:S02]  /*0360*/  SEL R10, R10, RZ, P4 ;  /* 0x000000ff0a0a7207 */ /* 0x004fe40002000000 */
[----:B------:R-:W-:Y:S01]  /*0370*/  ISETP.LT.AND P4, PT, R11, 0x1, !P5 ;  /* 0x000000010b00780c */ /* 0x000fe20006f81270 */
[----:B------:R-:W-:Y:S01]  /*0380*/  IMAD.MOV.U32 R11, RZ, RZ, RZ ;  /* 0x000000ffff0b7224 */ /* 0x000fe200078e00ff */
[----:B---3--:R-:W-:Y:S02]  /*0390*/  SEL R20, R13, RZ, P1 ;  /* 0x000000ff0d147207 */ /* 0x008fe40000800000 */
[----:B------:R-:W-:-:S03]  /*03a0*/  ISETP.GT.AND P1, PT, R0, RZ, P4 ;  /* 0x000000ff0000720c */ /* 0x000fc60002724270 */
[----:B------:R-:W2:Y:S01]  /*03b0*/  @P0 LDG.E R11, desc[UR4][R8.64] ;  /* 0x00000004080b0981 */ /* 0x000ea2000c1e1900 */
[----:B-----5:R-:W-:Y:S02]  /*03c0*/  SEL R13, R16, RZ, P2 ;  /* 0x000000ff100d7207 */ /* 0x020fe40001000000 */
[C---:B------:R-:W-:Y:S02]  /*03d0*/  ISETP.GT.AND P2, PT, R0.reuse, -0x1, P4 ;  /* 0xffffffff0000780c */ /* 0x040fe40002744270 */
[----:B------:R-:W-:Y:S01]  /*03e0*/  ISETP.LT.AND P4, PT, R0, 0x1, P4 ;  /* 0x000000010000780c */ /* 0x000fe20002781270 */
[----:B------:R-:W-:Y:S02]  /*03f0*/  IMAD.MOV.U32 R0, RZ, RZ, RZ ;  /* 0x000000ffff007224 */ /* 0x000fe400078e00ff */
[----:B------:R-:W-:Y:S02]  /*0400*/  IMAD.WIDE R16, R17, 0x4, R2 ;  /* 0x0000000411107825 */ /* 0x000fe400078e0202 */
[----:B------:R-:W3:Y:S02]  /*0410*/  @P1 LDG.E R18, desc[UR4][R8.64] ;  /* 0x0000000408121981 */ /* 0x000ee4000c1e1900 */
[----:B------:R-:W-:Y:S01]  /*0420*/  FADD R13, R20, R13 ;  /* 0x0000000d140d7221 */ /* 0x000fe20000000000 */
[----:B------:R-:W1:Y:S03]  /*0430*/  LDC.64 R2, c[0x0][0x218] ;  /* 0x00008600ff027b82 */ /* 0x000e660000000a00 */
[----:B------:R-:W5:Y:S04]  /*0440*/  @P2 LDG.E R0, desc[UR4][R6.64] ;  /* 0x0000000406002981 */ /* 0x000f68000c1e1900 */
[----:B------:R-:W5:Y:S01]  /*0450*/  @P4 LDG.E R19, desc[UR4][R16.64] ;  /* 0x0000000410134981 */ /* 0x000f62000c1e1900 */
[----:B----4-:R-:W-:Y:S01]  /*0460*/  SEL R4, R4, RZ, P3 ;  /* 0x000000ff04047207 */ /* 0x010fe20001800000 */
[----:B------:R-:W-:Y:S01]  /*0470*/  FADD R13, R13, R10 ;  /* 0x0000000a0d0d7221 */ /* 0x000fe20000000000 */
[----:B------:R-:W-:-:S03]  /*0480*/  SEL R12, R12, RZ, P6 ;  /* 0x000000ff0c0c7207 */ /* 0x000fc60003000000 */
[----:B------:R-:W-:-:S04]  /*0490*/  FADD R13, R13, R4 ;  /* 0x000000040d0d7221 */ /* 0x000fc80000000000 */
[----:B------:R-:W-:Y:S01]  /*04a0*/  FADD R12, R13, R12 ;  /* 0x0000000c0d0c7221 */ /* 0x000fe20000000000 */
[----:B-1----:R-:W-:Y:S01]  /*04b0*/  IMAD.WIDE R2, R5, 0x4, R2 ;  /* 0x0000000405027825 */ /* 0x002fe200078e0202 */
[----:B--2---:R-:W-:-:S05]  /*04c0*/  SEL R11, R11, RZ, P0 ;  /* 0x000000ff0b0b7207 */ /* 0x004fca0000000000 */
[----:B------:R-:W-:Y:S01]  /*04d0*/  FADD R11, R12, R11 ;  /* 0x0000000b0c0b7221 */ /* 0x000fe20000000000 */
[----:B---3--:R-:W-:Y:S02]  /*04e0*/  SEL R18, R18, RZ, P1 ;  /* 0x000000ff12127207 */ /* 0x008fe40000800000 */
[----:B-----5:R-:W-:-:S03]  /*04f0*/  SEL R0, R0, RZ, P2 ;  /* 0x000000ff00007207 */ /* 0x020fc60001000000 */
[----:B------:R-:W-:Y:S01]  /*0500*/  FADD R11, R11, R18 ;  /* 0x000000120b0b7221 */ /* 0x000fe20000000000 */
[----:B------:R-:W-:-:S03]  /*0510*/  SEL R19, R19, RZ, P4 ;  /* 0x000000ff13137207 */ /* 0x000fc60002000000 */
[----:B------:R-:W-:-:S04]  /*0520*/  FADD R0, R11, R0 ;  /* 0x000000000b007221 */ /* 0x000fc80000000000 */
[----:B------:R-:W-:Y:S01]  /*0530*/  FADD R19, R0, R19 ;  /* 0x0000001300137221 */ /* 0x000fe20000000000 */
[----:B------:R-:W-:Y:S06]  /*0540*/  @P5 EXIT ;  /* 0x000000000000594d */ /* 0x000fec0003800000 */
[----:B------:R-:W-:-:S05]  /*0550*/  FMUL R19, R19, 0.25 ;  /* 0x3e80000013137820 */ /* 0x000fca0000400000 */
[----:B------:R-:W-:Y:S01]  /*0560*/  STG.E desc[UR4][R2.64], R19 ;  /* 0x0000001302007986 */ /* 0x000fe2000c101904 */
[----:B------:R-:W-:Y:S05]  /*0570*/  EXIT ;  /* 0x000000000000794d */ /* 0x000fea0003800000 */
.L_x_0:
[----:B------:R-:W-:-:S00]  /*0580*/  BRA `(.L_x_0) ;  /* 0xfffffffc00fc7947 */ /* 0x000fc0000383ffff */
[----:B------:R-:W-:-:S00]  /*0590*/  NOP ;  /* 0x0000000000007918 */ /* 0x000fc00000000000 */
        /* <DEDUP_REMOVED lines=14> */
.L_x_1:


//--------------------- .nv.constant0.triton_poi_fused_avg_pool2d_58 --------------------------
	.section	.nv.constant0.triton_poi_fused_avg_pool2d_58,"a",@progbits
	.sectionflags	@""
	.align	4
.nv.constant0.triton_poi_fused_avg_pool2d_58:
	.zero		548
